//
// Generated by NVIDIA NVVM Compiler
//
// Compiler Build ID: CL-36424714
// Cuda compilation tools, release 13.0, V13.0.88
// Based on NVVM 20.0.0
//

.version 9.0
.target sm_100
.address_size 64

	// .globl	_Z9MatrixAddPfS_S_ii

.visible .entry _Z9MatrixAddPfS_S_ii(
	.param .u64 .ptr .align 1 _Z9MatrixAddPfS_S_ii_param_0,
	.param .u64 .ptr .align 1 _Z9MatrixAddPfS_S_ii_param_1,
	.param .u64 .ptr .align 1 _Z9MatrixAddPfS_S_ii_param_2,
	.param .u32 _Z9MatrixAddPfS_S_ii_param_3,
	.param .u32 _Z9MatrixAddPfS_S_ii_param_4
)
{
	.reg .pred 	%p<4>;
	.reg .b32 	%r<12>;
	.reg .b32 	%f<4>;
	.reg .b64 	%rd<11>;

	ld.param.u64 	%rd1, [_Z9MatrixAddPfS_S_ii_param_0];
	ld.param.u64 	%rd2, [_Z9MatrixAddPfS_S_ii_param_1];
	ld.param.u64 	%rd3, [_Z9MatrixAddPfS_S_ii_param_2];
	ld.param.u32 	%r2, [_Z9MatrixAddPfS_S_ii_param_3];
	ld.param.u32 	%r3, [_Z9MatrixAddPfS_S_ii_param_4];
	mov.u32 	%r4, %ctaid.y;
	mov.u32 	%r5, %ntid.y;
	mov.u32 	%r6, %tid.y;
	mad.lo.s32 	%r7, %r4, %r5, %r6;
	mov.u32 	%r8, %ctaid.x;
	mov.u32 	%r9, %ntid.x;
	mov.u32 	%r10, %tid.x;
	mad.lo.s32 	%r11, %r8, %r9, %r10;
	mad.lo.s32 	%r1, %r2, %r11, %r7;
	setp.ge.s32 	%p1, %r7, %r2;
	setp.ge.s32 	%p2, %r11, %r3;
	or.pred  	%p3, %p1, %p2;
	@%p3 bra 	$L__BB0_2;
	cvta.to.global.u64 	%rd4, %rd1;
	cvta.to.global.u64 	%rd5, %rd2;
	cvta.to.global.u64 	%rd6, %rd3;
	mul.wide.s32 	%rd7, %r1, 4;
	add.s64 	%rd8, %rd4, %rd7;
	ld.global.f32 	%f1, [%rd8];
	add.s64 	%rd9, %rd5, %rd7;
	ld.global.f32 	%f2, [%rd9];
	add.f32 	%f3, %f1, %f2;
	add.s64 	%rd10, %rd6, %rd7;
	st.global.f32 	[%rd10], %f3;
$L__BB0_2:
	ret;

}


// ===== COMPILED SASS (sm_100) =====

	.target	sm_100

	.elftype	@"ET_EXEC"


//--------------------- .note.nv.tkinfo           --------------------------
	.section	.note.nv.tkinfo,"",@"SHT_NOTE"
	.sectionflags	@"SHF_NOTE_NV_TKINFO"
	.tkinfo
        /*0018*/ 	.word	0x00000002
        /*0030*/ 	.string	""
        /*0030*/ 	.string	"ptxas"
        /*0030*/ 	.string	"Cuda compilation tools, release 13.0, V13.0.88"
        /*0030*/ 	.string	"Build cuda_13.0.r13.0/compiler.36424714_0"
        /*0030*/ 	.string	"-arch sm_100 -m 64 "



//--------------------- .note.nv.cuinfo           --------------------------
	.section	.note.nv.cuinfo,"",@"SHT_NOTE"
	.sectionflags	@"SHF_NOTE_NV_CUINFO"
        /*0018*/ 	.short	0x0002
        /*001a*/ 	.short	0x0064
        /*001c*/ 	.short	0x0082
	.zero		2


//--------------------- .nv.info                  --------------------------
	.section	.nv.info,"",@"SHT_CUDA_INFO"
	.align	4


	//----- nvinfo : EIATTR_REGCOUNT
	.align		4
        /*0000*/ 	.byte	0x04, 0x2f
        /*0002*/ 	.short	(.L_1 - .L_0)
	.align		4
.L_0:
        /*0004*/ 	.word	index@(_Z9MatrixAddPfS_S_ii)
        /*0008*/ 	.word	0x0000000c


	//----- nvinfo : EIATTR_FRAME_SIZE
	.align		4
.L_1:
        /*000c*/ 	.byte	0x04, 0x11
        /*000e*/ 	.short	(.L_3 - .L_2)
	.align		4
.L_2:
        /*0010*/ 	.word	index@(_Z9MatrixAddPfS_S_ii)
        /*0014*/ 	.word	0x00000000


	//----- nvinfo : EIATTR_MIN_STACK_SIZE
	.align		4
.L_3:
        /*0018*/ 	.byte	0x04, 0x12
        /*001a*/ 	.short	(.L_5 - .L_4)
	.align		4
.L_4:
        /*001c*/ 	.word	index@(_Z9MatrixAddPfS_S_ii)
        /*0020*/ 	.word	0x00000000
.L_5:


//--------------------- .nv.compat                --------------------------
	.section	.nv.compat,"",@"SHT_CUDA_COMPAT_INFO"
	.align	4
        /*0000*/ 	.byte	0x02, 0x09, 0x00, 0x00, 0x02, 0x02, 0x01, 0x00, 0x02, 0x05, 0x05, 0x00, 0x03, 0x07, 0x01, 0x01
        /*0010*/ 	.byte	0x02, 0x03, 0x00, 0x00, 0x02, 0x06, 0x01, 0x00, 0x04, 0x0b, 0x08, 0x00, 0x09, 0x00, 0x00, 0x00
        /*0020*/ 	.byte	0x00, 0x00, 0x00, 0x00


//--------------------- .nv.info._Z9MatrixAddPfS_S_ii --------------------------
	.section	.nv.info._Z9MatrixAddPfS_S_ii,"",@"SHT_CUDA_INFO"
	.sectionflags	@""
	.align	4


	//----- nvinfo : EIATTR_CUDA_API_VERSION
	.align		4
        /*0000*/ 	.byte	0x04, 0x37
        /*0002*/ 	.short	(.L_7 - .L_6)
.L_6:
        /*0004*/ 	.word	0x00000082


	//----- nvinfo : EIATTR_KPARAM_INFO
	.align		4
.L_7:
        /*0008*/ 	.byte	0x04, 0x17
        /*000a*/ 	.short	(.L_9 - .L_8)
.L_8:
        /*000c*/ 	.word	0x00000000
        /*0010*/ 	.short	0x0004
        /*0012*/ 	.short	0x001c
        /*0014*/ 	.byte	0x00, 0xf0, 0x11, 0x00


	//----- nvinfo : EIATTR_KPARAM_INFO
	.align		4
.L_9:
        /*0018*/ 	.byte	0x04, 0x17
        /*001a*/ 	.short	(.L_11 - .L_10)
.L_10:
        /*001c*/ 	.word	0x00000000
        /*0020*/ 	.short	0x0003
        /*0022*/ 	.short	0x0018
        /*0024*/ 	.byte	0x00, 0xf0, 0x11, 0x00


	//----- nvinfo : EIATTR_KPARAM_INFO
	.align		4
.L_11:
        /*0028*/ 	.byte	0x04, 0x17
        /*002a*/ 	.short	(.L_13 - .L_12)
.L_12:
        /*002c*/ 	.word	0x00000000
        /*0030*/ 	.short	0x0002
        /*0032*/ 	.short	0x0010
        /*0034*/ 	.byte	0x00, 0xf5, 0x21, 0x00


	//----- nvinfo : EIATTR_KPARAM_INFO
	.align		4
.L_13:
        /*0038*/ 	.byte	0x04, 0x17
        /*003a*/ 	.short	(.L_15 - .L_14)
.L_14:
        /*003c*/ 	.word	0x00000000
        /*0040*/ 	.short	0x0001
        /*0042*/ 	.short	0x0008
        /*0044*/ 	.byte	0x00, 0xf5, 0x21, 0x00


	//----- nvinfo : EIATTR_KPARAM_INFO
	.align		4
.L_15:
        /*0048*/ 	.byte	0x04, 0x17
        /*004a*/ 	.short	(.L_17 - .L_16)
.L_16:
        /*004c*/ 	.word	0x00000000
        /*0050*/ 	.short	0x0000
        /*0052*/ 	.short	0x0000
        /*0054*/ 	.byte	0x00, 0xf5, 0x21, 0x00


	//----- nvinfo : EIATTR_SPARSE_MMA_MASK
	.align		4
.L_17:
        /*0058*/ 	.byte	0x03, 0x50
        /*005a*/ 	.short	0x0000


	//----- nvinfo : EIATTR_MAXREG_COUNT
	.align		4
        /*005c*/ 	.byte	0x03, 0x1b
        /*005e*/ 	.short	0x00ff


	//----- nvinfo : EIATTR_MERCURY_ISA_VERSION
	.align		4
        /*0060*/ 	.byte	0x03, 0x5f
        /*0062*/ 	.short	0x0101


	//----- nvinfo : EIATTR_VRC_CTA_INIT_COUNT
	.align		4
        /*0064*/ 	.byte	0x02, 0x4a
	.zero		1
	.zero		1


	//----- nvinfo : EIATTR_EXIT_INSTR_OFFSETS
	.align		4
        /*0068*/ 	.byte	0x04, 0x1c
        /*006a*/ 	.short	(.L_19 - .L_18)


	//   ....[0]....
.L_18:
        /*006c*/ 	.word	0x000000d0


	//   ....[1]....
        /*0070*/ 	.word	0x00000190


	//----- nvinfo : EIATTR_CBANK_PARAM_SIZE
	.align		4
.L_19:
        /*0074*/ 	.byte	0x03, 0x19
        /*0076*/ 	.short	0x0020


	//----- nvinfo : EIATTR_PARAM_CBANK
	.align		4
        /*0078*/ 	.byte	0x04, 0x0a
        /*007a*/ 	.short	(.L_21 - .L_20)
	.align		4
.L_20:
        /*007c*/ 	.word	index@(.nv.constant0._Z9MatrixAddPfS_S_ii)
        /*0080*/ 	.short	0x0380
        /*0082*/ 	.short	0x0020


	//----- nvinfo : EIATTR_SW_WAR
	.align		4
.L_21:
        /*0084*/ 	.byte	0x04, 0x36
        /*0086*/ 	.short	(.L_23 - .L_22)
.L_22:
        /*0088*/ 	.word	0x00000008
.L_23:


//--------------------- .nv.callgraph             --------------------------
	.section	.nv.callgraph,"",@"SHT_CUDA_CALLGRAPH"
	.align	4
	.sectionentsize	8
	.align		4
        /*0000*/ 	.word	0x00000000
	.align		4
        /*0004*/ 	.word	0xffffffff
	.align		4
        /*0008*/ 	.word	0x00000000
	.align		4
        /*000c*/ 	.word	0xfffffffe
	.align		4
        /*0010*/ 	.word	0x00000000
	.align		4
        /*0014*/ 	.word	0xfffffffd
	.align		4
        /*0018*/ 	.word	0x00000000
	.align		4
        /*001c*/ 	.word	0xfffffffc


//--------------------- .text._Z9MatrixAddPfS_S_ii --------------------------
	.section	.text._Z9MatrixAddPfS_S_ii,"ax",@progbits
	.align	128
        .global         _Z9MatrixAddPfS_S_ii
        .type           _Z9MatrixAddPfS_S_ii,@function
        .size           _Z9MatrixAddPfS_S_ii,(.L_x_1 - _Z9MatrixAddPfS_S_ii)
        .other          _Z9MatrixAddPfS_S_ii,@"STO_CUDA_ENTRY STV_DEFAULT"
_Z9MatrixAddPfS_S_ii:
.text._Z9MatrixAddPfS_S_ii:
[----:B------:R-:W-:Y:S01]  /*0000*/  LDC R1, c[0x0][0x37c] ;  /* 0x0000df00ff017b82 */ /* 0x000fe20000000800 */
[----:B------:R-:W0:Y:S07]  /*0010*/  S2R R2, SR_TID.X ;  /* 0x0000000000027919 */ /* 0x000e2e0000002100 */
[----:B------:R-:W1:Y:S01]  /*0020*/  LDC R0, c[0x0][0x364] ;  /* 0x0000d900ff007b82 */ /* 0x000e620000000800 */
[----:B------:R-:W2:Y:S01]  /*0030*/  LDCU.64 UR6, c[0x0][0x398] ;  /* 0x00007300ff0677ac */ /* 0x000ea20008000a00 */
[----:B------:R-:W1:Y:S06]  /*0040*/  S2R R5, SR_TID.Y ;  /* 0x0000000000057919 */ /* 0x000e6c0000002200 */
[----:B------:R-:W0:Y:S08]  /*0050*/  S2UR UR5, SR_CTAID.X ;  /* 0x00000000000579c3 */ /* 0x000e300000002500 */
[----:B------:R-:W0:Y:S08]  /*0060*/  LDC R3, c[0x0][0x360] ;  /* 0x0000d800ff037b82 */ /* 0x000e300000000800 */
[----:B------:R-:W1:Y:S01]  /*0070*/  S2UR UR4, SR_CTAID.Y ;  /* 0x00000000000479c3 */ /* 0x000e620000002600 */
[----:B0-----:R-:W-:-:S05]  /*0080*/  IMAD R3, R3, UR5, R2 ;  /* 0x0000000503037c24 */ /* 0x001fca000f8e0202 */
[----:B--2---:R-:W-:Y:S01]  /*0090*/  ISETP.GE.AND P0, PT, R3, UR7, PT ;  /* 0x0000000703007c0c */ /* 0x004fe2000bf06270 */
[----:B-1----:R-:W-:-:S04]  /*00a0*/  IMAD R0, R0, UR4, R5 ;  /* 0x0000000400007c24 */ /* 0x002fc8000f8e0205 */
[----:B------:R-:W-:Y:S01]  /*00b0*/  IMAD R9, R3, UR6, R0 ;  /* 0x0000000603097c24 */ /* 0x000fe2000f8e0200 */
[----:B------:R-:W-:-:S13]  /*00c0*/  ISETP.GE.OR P0, PT, R0, UR6, P0 ;  /* 0x0000000600007c0c */ /* 0x000fda0008706670 */
[----:B------:R-:W-:Y:S05]  /*00d0*/  @P0 EXIT ;  /* 0x000000000000094d */ /* 0x000fea0003800000 */
[----:B------:R-:W0:Y:S01]  /*00e0*/  LDC.64 R2, c[0x0][0x380] ;  /* 0x0000e000ff027b82 */ /* 0x000e220000000a00 */
[----:B------:R-:W1:Y:S07]  /*00f0*/  LDCU.64 UR4, c[0x0][0x358] ;  /* 0x00006b00ff0477ac */ /* 0x000e6e0008000a00 */
[----:B------:R-:W2:Y:S08]  /*0100*/  LDC.64 R4, c[0x0][0x388] ;  /* 0x0000e200ff047b82 */ /* 0x000eb00000000a00 */
[----:B------:R-:W3:Y:S01]  /*0110*/  LDC.64 R6, c[0x0][0x390] ;  /* 0x0000e400ff067b82 */ /* 0x000ee20000000a00 */
[----:B0-----:R-:W-:-:S06]  /*0120*/  IMAD.WIDE R2, R9, 0x4, R2 ;  /* 0x0000000409027825 */ /* 0x001fcc00078e0202 */
[----:B-1----:R-:W4:Y:S01]  /*0130*/  LDG.E R2, desc[UR4][R2.64] ;  /* 0x0000000402027981 */ /* 0x002f22000c1e1900 */
[----:B--2---:R-:W-:-:S06]  /*0140*/  IMAD.WIDE R4, R9, 0x4, R4 ;  /* 0x0000000409047825 */ /* 0x004fcc00078e0204 */
[----:B------:R-:W4:Y:S01]  /*0150*/  LDG.E R5, desc[UR4][R4.64] ;  /* 0x0000000404057981 */ /* 0x000f22000c1e1900 */
[----:B---3--:R-:W-:-:S04]  /*0160*/  IMAD.WIDE R6, R9, 0x4, R6 ;  /* 0x0000000409067825 */ /* 0x008fc800078e0206 */
[----:B----4-:R-:W-:-:S05]  /*0170*/  FADD R9, R2, R5 ;  /* 0x0000000502097221 */ /* 0x010fca0000000000 */
[----:B------:R-:W-:Y:S01]  /*0180*/  STG.E desc[UR4][R6.64], R9 ;  /* 0x0000000906007986 */ /* 0x000fe2000c101904 */
[----:B------:R-:W-:Y:S05]  /*0190*/  EXIT ;  /* 0x000000000000794d */ /* 0x000fea0003800000 */
.L_x_0:
[----:B------:R-:W-:-:S00]  /*01a0*/  BRA `(.L_x_0) ;  /* 0xfffffffc00fc7947 */ /* 0x000fc0000383ffff */
[----:B------:R-:W-:-:S00]  /*01b0*/  NOP ;  /* 0x0000000000007918 */ /* 0x000fc00000000000 */
        /* <DEDUP_REMOVED lines=12> */
.L_x_1:


//--------------------- .nv.shared.reserved.0     --------------------------
	.section	.nv.shared.reserved.0,"aw",@nobits
	.weak		__nv_reservedSMEM_offset_0_alias
	.size		__nv_reservedSMEM_offset_0_alias, 0, 64
	.other		__nv_reservedSMEM_offset_0_alias,@"STO_CUDA_RESERVED_SHARED STV_DEFAULT"
__nv_reservedSMEM_offset_0_alias:
	.zero		0
	.zero		64


//--------------------- .nv.constant0._Z9MatrixAddPfS_S_ii --------------------------
	.section	.nv.constant0._Z9MatrixAddPfS_S_ii,"a",@progbits
	.sectionflags	@""
	.align	4
.nv.constant0._Z9MatrixAddPfS_S_ii:
	.zero		928


//--------------------- SYMBOLS --------------------------

	.type		.nv.reservedSmem.offset0,@object
	.size		.nv.reservedSmem.offset0,0x4
